	.headerflags	@"EF_CUDA_TEXMODE_UNIFIED EF_CUDA_64BIT_ADDRESS EF_CUDA_ACCELERATORS EF_CUDA_SM90 EF_CUDA_VIRTUAL_SM(EF_CUDA_SM90)"
	.elftype	@"ET_EXEC"


//--------------------- .nv.info                  --------------------------
	.section	.nv.info,"",@"SHT_CUDA_INFO"
	.align	4


	//----- nvinfo : EIATTR_REGCOUNT
	.align		4
        /*0000*/ 	.byte	0x04, 0x2f
        /*0002*/ 	.short	(.L_3 - .L_2)
	.align		4
.L_2:
        /*0004*/ 	.word	index@(triton_poi_fused__native_batch_norm_legit_no_training_relu_15)
        /*0008*/ 	.word	0x00000012


	//----- nvinfo : EIATTR_MIN_STACK_SIZE
	.align		4
.L_3:
        /*000c*/ 	.byte	0x04, 0x12
        /*000e*/ 	.short	(.L_5 - .L_4)
	.align		4
.L_4:
        /*0010*/ 	.word	index@(triton_poi_fused__native_batch_norm_legit_no_training_relu_15)
        /*0014*/ 	.word	0x00000000


	//----- nvinfo : EIATTR_FRAME_SIZE
	.align		4
.L_5:
        /*0018*/ 	.byte	0x04, 0x11
        /*001a*/ 	.short	(.L_7 - .L_6)
	.align		4
.L_6:
        /*001c*/ 	.word	index@(triton_poi_fused__native_batch_norm_legit_no_training_relu_15)
        /*0020*/ 	.word	0x00000000


	//----- nvinfo : EIATTR_MIN_STACK_SIZE
	.align		4
.L_7:
        /*0024*/ 	.byte	0x04, 0x12
        /*0026*/ 	.short	(.L_9 - .L_8)
	.align		4
.L_8:
        /*0028*/ 	.word	index@(triton_poi_fused__native_batch_norm_legit_no_training_relu_15)
        /*002c*/ 	.word	0x00000000
.L_9:


//--------------------- .nv.info.triton_poi_fused__native_batch_norm_legit_no_training_relu_15 --------------------------
	.section	.nv.info.triton_poi_fused__native_batch_norm_legit_no_training_relu_15,"",@"SHT_CUDA_INFO"
	.sectionflags	@""
	.align	4


	//----- nvinfo : EIATTR_CUDA_API_VERSION
	.align		4
        /*0000*/ 	.byte	0x04, 0x37
        /*0002*/ 	.short	(.L_11 - .L_10)
.L_10:
        /*0004*/ 	.word	0x0000007c


	//----- nvinfo : EIATTR_KPARAM_INFO
	.align		4
.L_11:
        /*0008*/ 	.byte	0x04, 0x17
        /*000a*/ 	.short	(.L_13 - .L_12)
.L_12:
        /*000c*/ 	.word	0x00000000
        /*0010*/ 	.short	0x0006
        /*0012*/ 	.short	0x0030
        /*0014*/ 	.byte	0x00, 0xf0, 0x11, 0x00


	//----- nvinfo : EIATTR_KPARAM_INFO
	.align		4
.L_13:
        /*0018*/ 	.byte	0x04, 0x17
        /*001a*/ 	.short	(.L_15 - .L_14)
.L_14:
        /*001c*/ 	.word	0x00000000
        /*0020*/ 	.short	0x0005
        /*0022*/ 	.short	0x0028
        /*0024*/ 	.byte	0x00, 0xf4, 0x21, 0x00


	//----- nvinfo : EIATTR_KPARAM_INFO
	.align		4
.L_15:
        /*0028*/ 	.byte	0x04, 0x17
        /*002a*/ 	.short	(.L_17 - .L_16)
.L_16:
        /*002c*/ 	.word	0x00000000
        /*0030*/ 	.short	0x0004
        /*0032*/ 	.short	0x0020
        /*0034*/ 	.byte	0x00, 0xf4, 0x21, 0x00


	//----- nvinfo : EIATTR_KPARAM_INFO
	.align		4
.L_17:
        /*0038*/ 	.byte	0x04, 0x17
        /*003a*/ 	.short	(.L_19 - .L_18)
.L_18:
        /*003c*/ 	.word	0x00000000
        /*0040*/ 	.short	0x0003
        /*0042*/ 	.short	0x0018
        /*0044*/ 	.byte	0x00, 0xf4, 0x21, 0x00


	//----- nvinfo : EIATTR_KPARAM_INFO
	.align		4
.L_19:
        /*0048*/ 	.byte	0x04, 0x17
        /*004a*/ 	.short	(.L_21 - .L_20)
.L_20:
        /*004c*/ 	.word	0x00000000
        /*0050*/ 	.short	0x0002
        /*0052*/ 	.short	0x0010
        /*0054*/ 	.byte	0x00, 0xf4, 0x21, 0x00


	//----- nvinfo : EIATTR_KPARAM_INFO
	.align		4
.L_21:
        /*0058*/ 	.byte	0x04, 0x17
        /*005a*/ 	.short	(.L_23 - .L_22)
.L_22:
        /*005c*/ 	.word	0x00000000
        /*0060*/ 	.short	0x0001
        /*0062*/ 	.short	0x0008
        /*0064*/ 	.byte	0x00, 0xf4, 0x21, 0x00


	//----- nvinfo : EIATTR_KPARAM_INFO
	.align		4
.L_23:
        /*0068*/ 	.byte	0x04, 0x17
        /*006a*/ 	.short	(.L_25 - .L_24)
.L_24:
        /*006c*/ 	.word	0x00000000
        /*0070*/ 	.short	0x0000
        /*0072*/ 	.short	0x0000
        /*0074*/ 	.byte	0x00, 0xf4, 0x21, 0x00


	//----- nvinfo : EIATTR_SPARSE_MMA_MASK
	.align		4
.L_25:
        /*0078*/ 	.byte	0x03, 0x50
        /*007a*/ 	.short	0x0000


	//----- nvinfo : EIATTR_MAXREG_COUNT
	.align		4
        /*007c*/ 	.byte	0x03, 0x1b
        /*007e*/ 	.short	0x00ff


	//----- nvinfo : EIATTR_EXIT_INSTR_OFFSETS
	.align		4
        /*0080*/ 	.byte	0x04, 0x1c
        /*0082*/ 	.short	(.L_27 - .L_26)


	//   ....[0]....
.L_26:
        /*0084*/ 	.word	0x000003d0


	//----- nvinfo : EIATTR_REQNTID
	.align		4
.L_27:
        /*0088*/ 	.byte	0x04, 0x10
        /*008a*/ 	.short	(.L_29 - .L_28)
.L_28:
        /*008c*/ 	.word	0x00000080
        /*0090*/ 	.word	0x00000001
        /*0094*/ 	.word	0x00000001


	//----- nvinfo : EIATTR_CBANK_PARAM_SIZE
	.align		4
.L_29:
        /*0098*/ 	.byte	0x03, 0x19
        /*009a*/ 	.short	0x0034


	//----- nvinfo : EIATTR_PARAM_CBANK
	.align		4
        /*009c*/ 	.byte	0x04, 0x0a
        /*009e*/ 	.short	(.L_31 - .L_30)
	.align		4
.L_30:
        /*00a0*/ 	.word	index@(.nv.constant0.triton_poi_fused__native_batch_norm_legit_no_training_relu_15)
        /*00a4*/ 	.short	0x0210
        /*00a6*/ 	.short	0x0034


	//----- nvinfo : EIATTR_SW_WAR
	.align		4
.L_31:
        /*00a8*/ 	.byte	0x04, 0x36
        /*00aa*/ 	.short	(.L_33 - .L_32)
.L_32:
        /*00ac*/ 	.word	0x00000008
.L_33:


//--------------------- .nv.callgraph             --------------------------
	.section	.nv.callgraph,"",@"SHT_CUDA_CALLGRAPH"
	.align	4
	.sectionentsize	8
	.align		4
        /*0000*/ 	.word	0x00000000
	.align		4
        /*0004*/ 	.word	0xffffffff
	.align		4
        /*0008*/ 	.word	0x00000000
	.align		4
        /*000c*/ 	.word	0xfffffffe
	.align		4
        /*0010*/ 	.word	0x00000000
	.align		4
        /*0014*/ 	.word	0xfffffffd
	.align		4
        /*0018*/ 	.word	0x00000000
	.align		4
        /*001c*/ 	.word	0xfffffffc


//--------------------- .nv.constant4             --------------------------
	.section	.nv.constant4,"a",@progbits
	.align	8
	.align		8
.nv.constant4:
        /*0000*/ 	.dword	_$_str
	.align		8
        /*0008*/ 	.dword	_$_str_$_2


//--------------------- .text.triton_poi_fused__native_batch_norm_legit_no_training_relu_15 --------------------------
	.section	.text.triton_poi_fused__native_batch_norm_legit_no_training_relu_15,"ax",@progbits
	.align	128
        .global         triton_poi_fused__native_batch_norm_legit_no_training_relu_15
        .type           triton_poi_fused__native_batch_norm_legit_no_training_relu_15,@function
        .size           triton_poi_fused__native_batch_norm_legit_no_training_relu_15,(.L_x_1 - triton_poi_fused__native_batch_norm_legit_no_training_relu_15)
        .other          triton_poi_fused__native_batch_norm_legit_no_training_relu_15,@"STO_CUDA_ENTRY STV_DEFAULT"
triton_poi_fused__native_batch_norm_legit_no_training_relu_15:
.text.triton_poi_fused__native_batch_norm_legit_no_training_relu_15:
[----:B------:R-:W-:Y:S01]  /*0000*/  LDC R1, c[0x0][0x28] ;  /* 0x00000a00ff017b82 */ /* 0x000fe20000000800 */
[----:B------:R-:W1:Y:S07]  /*0010*/  S2R R0, SR_TID.X ;  /* 0x0000000000007919 */ /* 0x000e6e0000002100 */
[----:B------:R-:W2:Y:S01]  /*0020*/  LDC.64 R2, c[0x0][0x220] ;  /* 0x00008800ff027b82 */ /* 0x000ea20000000a00 */
[----:B------:R-:W-:Y:S01]  /*0030*/  ULDC.64 UR4, c[0x0][0x208] ;  /* 0x0000820000047ab9 */ /* 0x000fe20000000a00 */
[----:B------:R-:W3:Y:S06]  /*0040*/  S2R R7, SR_CTAID.X ;  /* 0x0000000000077919 */ /* 0x000eec0000002500 */
[----:B------:R-:W4:Y:S08]  /*0050*/  LDC.64 R8, c[0x0][0x228] ;  /* 0x00008a00ff087b82 */ /* 0x000f300000000a00 */
[----:B------:R-:W5:Y:S01]  /*0060*/  LDC.64 R10, c[0x0][0x230] ;  /* 0x00008c00ff0a7b82 */ /* 0x000f620000000a00 */
[----:B-1----:R-:W-:-:S02]  /*0070*/  SHF.L.U32 R0, R0, 0x1, RZ ;  /* 0x0000000100007819 */ /* 0x002fc400000006ff */
[----:B---3--:R-:W-:Y:S02]  /*0080*/  SHF.R.S32.HI R5, RZ, 0x17, R7 ;  /* 0x00000017ff057819 */ /* 0x008fe40000011407 */
[----:B------:R-:W-:Y:S02]  /*0090*/  LOP3.LUT R0, R0, 0xfe, RZ, 0xc0, !PT ;  /* 0x000000fe00007812 */ /* 0x000fe400078ec0ff */
[----:B------:R-:W-:Y:S02]  /*00a0*/  SGXT R5, R5, 0x1 ;  /* 0x000000010505781a */ /* 0x000fe40000000200 */
[----:B------:R-:W-:Y:S02]  /*00b0*/  LEA R0, R7, R0, 0x8 ;  /* 0x0000000007007211 */ /* 0x000fe400078e40ff */
[----:B------:R-:W1:Y:S02]  /*00c0*/  LDC.64 R6, c[0x0][0x218] ;  /* 0x00008600ff067b82 */ /* 0x000e640000000a00 */
[----:B------:R-:W-:-:S04]  /*00d0*/  LEA.HI R5, R5, R0, RZ, 0x7 ;  /* 0x0000000005057211 */ /* 0x000fc800078f38ff */
[----:B------:R-:W-:-:S04]  /*00e0*/  LOP3.LUT R5, R5, 0xffffff80, RZ, 0xc0, !PT ;  /* 0xffffff8005057812 */ /* 0x000fc800078ec0ff */
[----:B------:R-:W-:Y:S02]  /*00f0*/  IADD3 R13, R0, -R5, RZ ;  /* 0x80000005000d7210 */ /* 0x000fe40007ffe0ff */
[----:B------:R-:W3:Y:S03]  /*0100*/  LDC.64 R4, c[0x0][0x210] ;  /* 0x00008400ff047b82 */ /* 0x000ee60000000a00 */
[----:B--2---:R-:W-:-:S06]  /*0110*/  IMAD.WIDE R2, R13, 0x4, R2 ;  /* 0x000000040d027825 */ /* 0x004fcc00078e0202 */
[----:B------:R-:W2:Y:S01]  /*0120*/  LDG.E.EL.64 R2, desc[UR4][R2.64] ;  /* 0x0000000402027981 */ /* 0x000ea2000c2e1b00 */
[----:B-1----:R-:W-:-:S04]  /*0130*/  IMAD.WIDE R6, R13, 0x4, R6 ;  /* 0x000000040d067825 */ /* 0x002fc800078e0206 */
[C---:B----4-:R-:W-:Y:S02]  /*0140*/  IMAD.WIDE R8, R13.reuse, 0x4, R8 ;  /* 0x000000040d087825 */ /* 0x050fe400078e0208 */
[----:B------:R-:W4:Y:S02]  /*0150*/  LDG.E.EL.64 R6, desc[UR4][R6.64] ;  /* 0x0000000406067981 */ /* 0x000f24000c2e1b00 */
[----:B-----5:R-:W-:Y:S02]  /*0160*/  IMAD.WIDE R10, R13, 0x4, R10 ;  /* 0x000000040d0a7825 */ /* 0x020fe400078e020a */
[----:B------:R-:W5:Y:S02]  /*0170*/  LDG.E.EL.64 R8, desc[UR4][R8.64] ;  /* 0x0000000408087981 */ /* 0x000f64000c2e1b00 */
[----:B---3--:R-:W-:Y:S02]  /*0180*/  IMAD.WIDE R4, R0, 0x4, R4 ;  /* 0x0000000400047825 */ /* 0x008fe400078e0204 */
[----:B------:R-:W5:Y:S04]  /*0190*/  LDG.E.EL.64 R10, desc[UR4][R10.64] ;  /* 0x000000040a0a7981 */ /* 0x000f68000c2e1b00 */
[----:B------:R-:W4:Y:S01]  /*01a0*/  LDG.E.64 R4, desc[UR4][R4.64] ;  /* 0x0000000404047981 */ /* 0x000f22000c1e1b00 */
[----:B------:R-:W-:Y:S01]  /*01b0*/  HFMA2.MMA R14, -RZ, RZ, 1.625, 0 ;  /* 0x3e800000ff0e7435 */ /* 0x000fe200000001ff */
[----:B--2---:R-:W-:Y:S01]  /*01c0*/  FADD R2, R2, 9.9999997473787516356e-06 ;  /* 0x3727c5ac02027421 */ /* 0x004fe20000000000 */
[----:B------:R-:W-:-:S03]  /*01d0*/  FADD R3, R3, 9.9999997473787516356e-06 ;  /* 0x3727c5ac03037421 */ /* 0x000fc60000000000 */
[----:B------:R-:W1:Y:S08]  /*01e0*/  MUFU.SQRT R12, R2 ;  /* 0x00000002000c7308 */ /* 0x000e700000002000 */
[----:B------:R2:W3:Y:S01]  /*01f0*/  MUFU.SQRT R13, R3 ;  /* 0x00000003000d7308 */ /* 0x0004e20000002000 */
[C---:B-1----:R-:W-:Y:S02]  /*0200*/  FSETP.GT.AND P0, PT, R12.reuse, 8.50705917302346158658e+37, PT ;  /* 0x7e8000000c00780b */ /* 0x042fe40003f04000 */
[----:B------:R-:W-:Y:S01]  /*0210*/  FSETP.GEU.AND P2, PT, R12, 1.175494350822287508e-38, PT ;  /* 0x008000000c00780b */ /* 0x000fe20003f4e000 */
[----:B--2---:R-:W1:Y:S01]  /*0220*/  LDC.64 R2, c[0x0][0x238] ;  /* 0x00008e00ff027b82 */ /* 0x004e620000000a00 */
[----:B---3--:R-:W-:-:S02]  /*0230*/  FSETP.GT.AND P1, PT, R13, 8.50705917302346158658e+37, PT ;  /* 0x7e8000000d00780b */ /* 0x008fc40003f24000 */
[----:B------:R-:W-:-:S07]  /*0240*/  FSETP.GEU.AND P3, PT, R13, 1.175494350822287508e-38, PT ;  /* 0x008000000d00780b */ /* 0x000fce0003f6e000 */
[----:B------:R-:W-:-:S04]  /*0250*/  @P0 FMUL R12, R12, 0.25 ;  /* 0x3e8000000c0c0820 */ /* 0x000fc80000400000 */
[----:B------:R-:W-:Y:S01]  /*0260*/  @!P2 FMUL R12, R12, 16777216 ;  /* 0x4b8000000c0ca820 */ /* 0x000fe20000400000 */
[----:B------:R-:W-:-:S04]  /*0270*/  @P1 FMUL R13, R13, 0.25 ;  /* 0x3e8000000d0d1820 */ /* 0x000fc80000400000 */
[----:B------:R-:W-:Y:S01]  /*0280*/  @!P3 FMUL R13, R13, 16777216 ;  /* 0x4b8000000d0db820 */ /* 0x000fe20000400000 */
[----:B------:R-:W2:Y:S01]  /*0290*/  MUFU.RCP R12, R12 ;  /* 0x0000000c000c7308 */ /* 0x000ea20000001000 */
[----:B------:R-:W-:-:S07]  /*02a0*/  FSEL R15, R14, 1, P0 ;  /* 0x3f8000000e0f7808 */ /* 0x000fce0000000000 */
[----:B------:R-:W3:Y:S01]  /*02b0*/  MUFU.RCP R13, R13 ;  /* 0x0000000d000d7308 */ /* 0x000ee20000001000 */
[----:B------:R-:W-:Y:S01]  /*02c0*/  FSEL R14, R14, 1, P1 ;  /* 0x3f8000000e0e7808 */ /* 0x000fe20000800000 */
[----:B------:R-:W-:-:S04]  /*02d0*/  @!P2 FMUL R15, R15, 16777216 ;  /* 0x4b8000000f0fa820 */ /* 0x000fc80000400000 */
[----:B------:R-:W-:Y:S01]  /*02e0*/  @!P3 FMUL R14, R14, 16777216 ;  /* 0x4b8000000e0eb820 */ /* 0x000fe20000400000 */
[----:B----4-:R-:W-:Y:S01]  /*02f0*/  FADD R5, R5, -R7 ;  /* 0x8000000705057221 */ /* 0x010fe20000000000 */
[----:B------:R-:W-:Y:S01]  /*0300*/  FADD R4, R4, -R6 ;  /* 0x8000000604047221 */ /* 0x000fe20000000000 */
[----:B--2---:R-:W-:Y:S01]  /*0310*/  FMUL R15, R12, R15 ;  /* 0x0000000f0c0f7220 */ /* 0x004fe20000400000 */
[----:B---3--:R-:W-:-:S03]  /*0320*/  FMUL R14, R13, R14 ;  /* 0x0000000e0d0e7220 */ /* 0x008fc60000400000 */
[----:B------:R-:W-:Y:S01]  /*0330*/  FMUL R15, R4, R15 ;  /* 0x0000000f040f7220 */ /* 0x000fe20000400000 */
[----:B------:R-:W-:-:S03]  /*0340*/  FMUL R14, R5, R14 ;  /* 0x0000000e050e7220 */ /* 0x000fc60000400000 */
[----:B-----5:R-:W-:Y:S01]  /*0350*/  FFMA R8, R8, R15, R10 ;  /* 0x0000000f08087223 */ /* 0x020fe2000000000a */
[----:B------:R-:W-:-:S04]  /*0360*/  FFMA R9, R9, R14, R11 ;  /* 0x0000000e09097223 */ /* 0x000fc8000000000b */
[----:B------:R-:W-:Y:S02]  /*0370*/  FSETP.GEU.AND P0, PT, R8, RZ, PT ;  /* 0x000000ff0800720b */ /* 0x000fe40003f0e000 */
[C---:B------:R-:W-:Y:S01]  /*0380*/  FSETP.GEU.AND P1, PT, R9.reuse, RZ, PT ;  /* 0x000000ff0900720b */ /* 0x040fe20003f2e000 */
[----:B-1----:R-:W-:Y:S01]  /*0390*/  IMAD.WIDE R2, R0, 0x4, R2 ;  /* 0x0000000400027825 */ /* 0x002fe200078e0202 */
[----:B------:R-:W-:Y:S02]  /*03a0*/  FSEL R8, R8, RZ, P0 ;  /* 0x000000ff08087208 */ /* 0x000fe40000000000 */
[----:B------:R-:W-:-:S05]  /*03b0*/  FSEL R9, R9, RZ, P1 ;  /* 0x000000ff09097208 */ /* 0x000fca0000800000 */
[----:B------:R-:W-:Y:S01]  /*03c0*/  STG.E.64 desc[UR4][R2.64], R8 ;  /* 0x0000000802007986 */ /* 0x000fe2000c101b04 */
[----:B------:R-:W-:Y:S05]  /*03d0*/  EXIT ;  /* 0x000000000000794d */ /* 0x000fea0003800000 */
.L_x_0:
[----:B------:R-:W-:-:S00]  /*03e0*/  BRA `(.L_x_0) ;  /* 0xfffffffc00fc7947 */ /* 0x000fc0000383ffff */
[----:B------:R-:W-:-:S00]  /*03f0*/  NOP ;  /* 0x0000000000007918 */ /* 0x000fc00000000000 */
        /* <DEDUP_REMOVED lines=8> */
.L_x_1:


//--------------------- .nv.global.init           --------------------------
	.section	.nv.global.init,"aw",@progbits
.nv.global.init:
	.type		_$_str,@object
	.size		_$_str,(_$_str_$_2 - _$_str)
_$_str:
        /*0000*/ 	.byte	0x5f, 0x5f, 0x43, 0x55, 0x44, 0x41, 0x5f, 0x46, 0x54, 0x5a, 0x00
	.type		_$_str_$_2,@object
	.size		_$_str_$_2,(.L_1 - _$_str_$_2)
_$_str_$_2:
        /*000b*/ 	.byte	0x5f, 0x5f, 0x43, 0x55, 0x44, 0x41, 0x5f, 0x50, 0x52, 0x45, 0x43, 0x5f, 0x53, 0x51, 0x52, 0x54
        /*001b*/ 	.byte	0x00
.L_1:


//--------------------- .nv.constant0.triton_poi_fused__native_batch_norm_legit_no_training_relu_15 --------------------------
	.section	.nv.constant0.triton_poi_fused__native_batch_norm_legit_no_training_relu_15,"a",@progbits
	.sectionflags	@""
	.align	4
.nv.constant0.triton_poi_fused__native_batch_norm_legit_no_training_relu_15:
	.zero		580
